//
// Generated by NVIDIA NVVM Compiler
//
// Compiler Build ID: CL-36424714
// Cuda compilation tools, release 13.0, V13.0.88
// Based on NVVM 20.0.0
//

.version 9.0
.target sm_100
.address_size 64

	// .globl	_Z20block_inclusive_scanPKiPiS1_i
.extern .shared .align 16 .b8 sdata[];

.visible .entry _Z20block_inclusive_scanPKiPiS1_i(
	.param .u64 .ptr .align 1 _Z20block_inclusive_scanPKiPiS1_i_param_0,
	.param .u64 .ptr .align 1 _Z20block_inclusive_scanPKiPiS1_i_param_1,
	.param .u64 .ptr .align 1 _Z20block_inclusive_scanPKiPiS1_i_param_2,
	.param .u32 _Z20block_inclusive_scanPKiPiS1_i_param_3
)
{
	.reg .pred 	%p<10>;
	.reg .b32 	%r<50>;
	.reg .b64 	%rd<13>;

	ld.param.u64 	%rd1, [_Z20block_inclusive_scanPKiPiS1_i_param_0];
	ld.param.u64 	%rd2, [_Z20block_inclusive_scanPKiPiS1_i_param_1];
	ld.param.u64 	%rd3, [_Z20block_inclusive_scanPKiPiS1_i_param_2];
	ld.param.u32 	%r16, [_Z20block_inclusive_scanPKiPiS1_i_param_3];
	mov.u32 	%r1, %tid.x;
	mov.u32 	%r2, %ctaid.x;
	mov.u32 	%r3, %ntid.x;
	mad.lo.s32 	%r4, %r2, %r3, %r1;
	setp.ge.s32 	%p1, %r4, %r16;
	mov.b32 	%r47, 0;
	@%p1 bra 	$L__BB0_2;
	cvta.to.global.u64 	%rd4, %rd1;
	mul.wide.s32 	%rd5, %r4, 4;
	add.s64 	%rd6, %rd4, %rd5;
	ld.global.u32 	%r47, [%rd6];
$L__BB0_2:
	shl.b32 	%r18, %r1, 2;
	mov.u32 	%r19, sdata;
	add.s32 	%r7, %r19, %r18;
	st.shared.u32 	[%r7], %r47;
	bar.sync 	0;
	setp.lt.u32 	%p2, %r3, 2;
	@%p2 bra 	$L__BB0_7;
	add.s32 	%r8, %r1, 1;
	mov.b32 	%r48, 1;
$L__BB0_4:
	shl.b32 	%r10, %r48, 1;
	mul.lo.s32 	%r11, %r10, %r8;
	add.s32 	%r21, %r11, -1;
	setp.ge.u32 	%p3, %r21, %r3;
	@%p3 bra 	$L__BB0_6;
	sub.s32 	%r22, %r11, %r48;
	shl.b32 	%r23, %r22, 2;
	add.s32 	%r25, %r19, %r23;
	ld.shared.u32 	%r26, [%r25+-4];
	shl.b32 	%r27, %r48, 2;
	add.s32 	%r28, %r25, %r27;
	ld.shared.u32 	%r29, [%r28+-4];
	add.s32 	%r30, %r29, %r26;
	st.shared.u32 	[%r28+-4], %r30;
$L__BB0_6:
	bar.sync 	0;
	setp.lt.u32 	%p4, %r10, %r3;
	mov.u32 	%r48, %r10;
	@%p4 bra 	$L__BB0_4;
$L__BB0_7:
	add.s32 	%r31, %r3, -1;
	setp.ne.s32 	%p5, %r1, %r31;
	@%p5 bra 	$L__BB0_9;
	ld.shared.u32 	%r32, [%r7];
	cvta.to.global.u64 	%rd7, %rd3;
	mul.wide.u32 	%rd8, %r2, 4;
	add.s64 	%rd9, %rd7, %rd8;
	st.global.u32 	[%rd9], %r32;
	mov.b32 	%r33, 0;
	st.shared.u32 	[%r7], %r33;
$L__BB0_9:
	bar.sync 	0;
	setp.lt.u32 	%p6, %r3, 2;
	@%p6 bra 	$L__BB0_14;
	add.s32 	%r12, %r1, 1;
	mov.u32 	%r49, %r3;
$L__BB0_11:
	shr.u32 	%r14, %r49, 1;
	and.b32  	%r34, %r49, 2046;
	mul.lo.s32 	%r15, %r34, %r12;
	add.s32 	%r35, %r15, -1;
	setp.ge.u32 	%p7, %r35, %r3;
	@%p7 bra 	$L__BB0_13;
	sub.s32 	%r36, %r15, %r14;
	shl.b32 	%r37, %r36, 2;
	add.s32 	%r39, %r19, %r37;
	ld.shared.u32 	%r40, [%r39+-4];
	shl.b32 	%r41, %r15, 2;
	add.s32 	%r42, %r19, %r41;
	ld.shared.u32 	%r43, [%r42+-4];
	st.shared.u32 	[%r39+-4], %r43;
	add.s32 	%r44, %r43, %r40;
	st.shared.u32 	[%r42+-4], %r44;
$L__BB0_13:
	bar.sync 	0;
	setp.gt.u32 	%p8, %r49, 3;
	mov.u32 	%r49, %r14;
	@%p8 bra 	$L__BB0_11;
$L__BB0_14:
	setp.ge.s32 	%p9, %r4, %r16;
	@%p9 bra 	$L__BB0_16;
	ld.shared.u32 	%r45, [%r7];
	add.s32 	%r46, %r45, %r47;
	cvta.to.global.u64 	%rd10, %rd2;
	mul.wide.s32 	%rd11, %r4, 4;
	add.s64 	%rd12, %rd10, %rd11;
	st.global.u32 	[%rd12], %r46;
$L__BB0_16:
	ret;

}
	// .globl	_Z17add_block_offsetsPiPKii
.visible .entry _Z17add_block_offsetsPiPKii(
	.param .u64 .ptr .align 1 _Z17add_block_offsetsPiPKii_param_0,
	.param .u64 .ptr .align 1 _Z17add_block_offsetsPiPKii_param_1,
	.param .u32 _Z17add_block_offsetsPiPKii_param_2
)
{
	.reg .pred 	%p<2>;
	.reg .b32 	%r<9>;
	.reg .b64 	%rd<9>;

	ld.param.u64 	%rd1, [_Z17add_block_offsetsPiPKii_param_0];
	ld.param.u64 	%rd2, [_Z17add_block_offsetsPiPKii_param_1];
	ld.param.u32 	%r3, [_Z17add_block_offsetsPiPKii_param_2];
	mov.u32 	%r1, %ctaid.x;
	mov.u32 	%r4, %ntid.x;
	mov.u32 	%r5, %tid.x;
	mad.lo.s32 	%r2, %r1, %r4, %r5;
	setp.ge.s32 	%p1, %r2, %r3;
	@%p1 bra 	$L__BB1_2;
	cvta.to.global.u64 	%rd3, %rd2;
	cvta.to.global.u64 	%rd4, %rd1;
	mul.wide.u32 	%rd5, %r1, 4;
	add.s64 	%rd6, %rd3, %rd5;
	ld.global.u32 	%r6, [%rd6];
	mul.wide.s32 	%rd7, %r2, 4;
	add.s64 	%rd8, %rd4, %rd7;
	ld.global.u32 	%r7, [%rd8];
	add.s32 	%r8, %r7, %r6;
	st.global.u32 	[%rd8], %r8;
$L__BB1_2:
	ret;

}


// ===== COMPILED SASS (sm_100) =====

	.target	sm_100

	.elftype	@"ET_EXEC"


//--------------------- .note.nv.tkinfo           --------------------------
	.section	.note.nv.tkinfo,"",@"SHT_NOTE"
	.sectionflags	@"SHF_NOTE_NV_TKINFO"
	.tkinfo
        /*0018*/ 	.word	0x00000002
        /*0030*/ 	.string	""
        /*0030*/ 	.string	"ptxas"
        /*0030*/ 	.string	"Cuda compilation tools, release 13.0, V13.0.88"
        /*0030*/ 	.string	"Build cuda_13.0.r13.0/compiler.36424714_0"
        /*0030*/ 	.string	"-arch sm_100 -m 64 "



//--------------------- .note.nv.cuinfo           --------------------------
	.section	.note.nv.cuinfo,"",@"SHT_NOTE"
	.sectionflags	@"SHF_NOTE_NV_CUINFO"
        /*0018*/ 	.short	0x0002
        /*001a*/ 	.short	0x0064
        /*001c*/ 	.short	0x0082
	.zero		2


//--------------------- .nv.info                  --------------------------
	.section	.nv.info,"",@"SHT_CUDA_INFO"
	.align	4


	//----- nvinfo : EIATTR_REGCOUNT
	.align		4
        /*0000*/ 	.byte	0x04, 0x2f
        /*0002*/ 	.short	(.L_1 - .L_0)
	.align		4
.L_0:
        /*0004*/ 	.word	index@(_Z20block_inclusive_scanPKiPiS1_i)
        /*0008*/ 	.word	0x0000000e


	//----- nvinfo : EIATTR_FRAME_SIZE
	.align		4
.L_1:
        /*000c*/ 	.byte	0x04, 0x11
        /*000e*/ 	.short	(.L_3 - .L_2)
	.align		4
.L_2:
        /*0010*/ 	.word	index@(_Z20block_inclusive_scanPKiPiS1_i)
        /*0014*/ 	.word	0x00000000


	//----- nvinfo : EIATTR_REGCOUNT
	.align		4
.L_3:
        /*0018*/ 	.byte	0x04, 0x2f
        /*001a*/ 	.short	(.L_5 - .L_4)
	.align		4
.L_4:
        /*001c*/ 	.word	index@(_Z17add_block_offsetsPiPKii)
        /*0020*/ 	.word	0x0000000c


	//----- nvinfo : EIATTR_FRAME_SIZE
	.align		4
.L_5:
        /*0024*/ 	.byte	0x04, 0x11
        /*0026*/ 	.short	(.L_7 - .L_6)
	.align		4
.L_6:
        /*0028*/ 	.word	index@(_Z17add_block_offsetsPiPKii)
        /*002c*/ 	.word	0x00000000


	//----- nvinfo : EIATTR_MIN_STACK_SIZE
	.align		4
.L_7:
        /*0030*/ 	.byte	0x04, 0x12
        /*0032*/ 	.short	(.L_9 - .L_8)
	.align		4
.L_8:
        /*0034*/ 	.word	index@(_Z17add_block_offsetsPiPKii)
        /*0038*/ 	.word	0x00000000


	//----- nvinfo : EIATTR_MIN_STACK_SIZE
	.align		4
.L_9:
        /*003c*/ 	.byte	0x04, 0x12
        /*003e*/ 	.short	(.L_11 - .L_10)
	.align		4
.L_10:
        /*0040*/ 	.word	index@(_Z20block_inclusive_scanPKiPiS1_i)
        /*0044*/ 	.word	0x00000000
.L_11:


//--------------------- .nv.compat                --------------------------
	.section	.nv.compat,"",@"SHT_CUDA_COMPAT_INFO"
	.align	4
        /*0000*/ 	.byte	0x02, 0x09, 0x00, 0x00, 0x02, 0x02, 0x01, 0x00, 0x02, 0x05, 0x05, 0x00, 0x03, 0x07, 0x01, 0x01
        /*0010*/ 	.byte	0x02, 0x03, 0x00, 0x00, 0x02, 0x06, 0x01, 0x00, 0x04, 0x0b, 0x08, 0x00, 0x09, 0x00, 0x00, 0x00
        /*0020*/ 	.byte	0x00, 0x00, 0x00, 0x00


//--------------------- .nv.info._Z17add_block_offsetsPiPKii --------------------------
	.section	.nv.info._Z17add_block_offsetsPiPKii,"",@"SHT_CUDA_INFO"
	.sectionflags	@""
	.align	4


	//----- nvinfo : EIATTR_CUDA_API_VERSION
	.align		4
        /*0000*/ 	.byte	0x04, 0x37
        /*0002*/ 	.short	(.L_13 - .L_12)
.L_12:
        /*0004*/ 	.word	0x00000082


	//----- nvinfo : EIATTR_KPARAM_INFO
	.align		4
.L_13:
        /*0008*/ 	.byte	0x04, 0x17
        /*000a*/ 	.short	(.L_15 - .L_14)
.L_14:
        /*000c*/ 	.word	0x00000000
        /*0010*/ 	.short	0x0002
        /*0012*/ 	.short	0x0010
        /*0014*/ 	.byte	0x00, 0xf0, 0x11, 0x00


	//----- nvinfo : EIATTR_KPARAM_INFO
	.align		4
.L_15:
        /*0018*/ 	.byte	0x04, 0x17
        /*001a*/ 	.short	(.L_17 - .L_16)
.L_16:
        /*001c*/ 	.word	0x00000000
        /*0020*/ 	.short	0x0001
        /*0022*/ 	.short	0x0008
        /*0024*/ 	.byte	0x00, 0xf5, 0x21, 0x00


	//----- nvinfo : EIATTR_KPARAM_INFO
	.align		4
.L_17:
        /*0028*/ 	.byte	0x04, 0x17
        /*002a*/ 	.short	(.L_19 - .L_18)
.L_18:
        /*002c*/ 	.word	0x00000000
        /*0030*/ 	.short	0x0000
        /*0032*/ 	.short	0x0000
        /*0034*/ 	.byte	0x00, 0xf5, 0x21, 0x00


	//----- nvinfo : EIATTR_SPARSE_MMA_MASK
	.align		4
.L_19:
        /*0038*/ 	.byte	0x03, 0x50
        /*003a*/ 	.short	0x0000


	//----- nvinfo : EIATTR_MAXREG_COUNT
	.align		4
        /*003c*/ 	.byte	0x03, 0x1b
        /*003e*/ 	.short	0x00ff


	//----- nvinfo : EIATTR_MERCURY_ISA_VERSION
	.align		4
        /*0040*/ 	.byte	0x03, 0x5f
        /*0042*/ 	.short	0x0101


	//----- nvinfo : EIATTR_VRC_CTA_INIT_COUNT
	.align		4
        /*0044*/ 	.byte	0x02, 0x4a
	.zero		1
	.zero		1


	//----- nvinfo : EIATTR_EXIT_INSTR_OFFSETS
	.align		4
        /*0048*/ 	.byte	0x04, 0x1c
        /*004a*/ 	.short	(.L_21 - .L_20)


	//   ....[0]....
.L_20:
        /*004c*/ 	.word	0x00000070


	//   ....[1]....
        /*0050*/ 	.word	0x00000110


	//----- nvinfo : EIATTR_CBANK_PARAM_SIZE
	.align		4
.L_21:
        /*0054*/ 	.byte	0x03, 0x19
        /*0056*/ 	.short	0x0014


	//----- nvinfo : EIATTR_PARAM_CBANK
	.align		4
        /*0058*/ 	.byte	0x04, 0x0a
        /*005a*/ 	.short	(.L_23 - .L_22)
	.align		4
.L_22:
        /*005c*/ 	.word	index@(.nv.constant0._Z17add_block_offsetsPiPKii)
        /*0060*/ 	.short	0x0380
        /*0062*/ 	.short	0x0014


	//----- nvinfo : EIATTR_SW_WAR
	.align		4
.L_23:
        /*0064*/ 	.byte	0x04, 0x36
        /*0066*/ 	.short	(.L_25 - .L_24)
.L_24:
        /*0068*/ 	.word	0x00000008
.L_25:


//--------------------- .nv.info._Z20block_inclusive_scanPKiPiS1_i --------------------------
	.section	.nv.info._Z20block_inclusive_scanPKiPiS1_i,"",@"SHT_CUDA_INFO"
	.sectionflags	@""
	.align	4


	//----- nvinfo : EIATTR_CUDA_API_VERSION
	.align		4
        /*0000*/ 	.byte	0x04, 0x37
        /*0002*/ 	.short	(.L_27 - .L_26)
.L_26:
        /*0004*/ 	.word	0x00000082


	//----- nvinfo : EIATTR_KPARAM_INFO
	.align		4
.L_27:
        /*0008*/ 	.byte	0x04, 0x17
        /*000a*/ 	.short	(.L_29 - .L_28)
.L_28:
        /*000c*/ 	.word	0x00000000
        /*0010*/ 	.short	0x0003
        /*0012*/ 	.short	0x0018
        /*0014*/ 	.byte	0x00, 0xf0, 0x11, 0x00


	//----- nvinfo : EIATTR_KPARAM_INFO
	.align		4
.L_29:
        /*0018*/ 	.byte	0x04, 0x17
        /*001a*/ 	.short	(.L_31 - .L_30)
.L_30:
        /*001c*/ 	.word	0x00000000
        /*0020*/ 	.short	0x0002
        /*0022*/ 	.short	0x0010
        /*0024*/ 	.byte	0x00, 0xf5, 0x21, 0x00


	//----- nvinfo : EIATTR_KPARAM_INFO
	.align		4
.L_31:
        /*0028*/ 	.byte	0x04, 0x17
        /*002a*/ 	.short	(.L_33 - .L_32)
.L_32:
        /*002c*/ 	.word	0x00000000
        /*0030*/ 	.short	0x0001
        /*0032*/ 	.short	0x0008
        /*0034*/ 	.byte	0x00, 0xf5, 0x21, 0x00


	//----- nvinfo : EIATTR_KPARAM_INFO
	.align		4
.L_33:
        /*0038*/ 	.byte	0x04, 0x17
        /*003a*/ 	.short	(.L_35 - .L_34)
.L_34:
        /*003c*/ 	.word	0x00000000
        /*0040*/ 	.short	0x0000
        /*0042*/ 	.short	0x0000
        /*0044*/ 	.byte	0x00, 0xf5, 0x21, 0x00


	//----- nvinfo : EIATTR_SPARSE_MMA_MASK
	.align		4
.L_35:
        /*0048*/ 	.byte	0x03, 0x50
        /*004a*/ 	.short	0x0000


	//----- nvinfo : EIATTR_MAXREG_COUNT
	.align		4
        /*004c*/ 	.byte	0x03, 0x1b
        /*004e*/ 	.short	0x00ff


	//----- nvinfo : EIATTR_NUM_BARRIERS
	.align		4
        /*0050*/ 	.byte	0x02, 0x4c
        /*0052*/ 	.byte	0x01
	.zero		1


	//----- nvinfo : EIATTR_MERCURY_ISA_VERSION
	.align		4
        /*0054*/ 	.byte	0x03, 0x5f
        /*0056*/ 	.short	0x0101


	//----- nvinfo : EIATTR_VRC_CTA_INIT_COUNT
	.align		4
        /*0058*/ 	.byte	0x02, 0x4a
	.zero		1
	.zero		1


	//----- nvinfo : EIATTR_EXIT_INSTR_OFFSETS
	.align		4
        /*005c*/ 	.byte	0x04, 0x1c
        /*005e*/ 	.short	(.L_37 - .L_36)


	//   ....[0]....
.L_36:
        /*0060*/ 	.word	0x00000440


	//   ....[1]....
        /*0064*/ 	.word	0x000004a0


	//----- nvinfo : EIATTR_CBANK_PARAM_SIZE
	.align		4
.L_37:
        /*0068*/ 	.byte	0x03, 0x19
        /*006a*/ 	.short	0x001c


	//----- nvinfo : EIATTR_PARAM_CBANK
	.align		4
        /*006c*/ 	.byte	0x04, 0x0a
        /*006e*/ 	.short	(.L_39 - .L_38)
	.align		4
.L_38:
        /*0070*/ 	.word	index@(.nv.constant0._Z20block_inclusive_scanPKiPiS1_i)
        /*0074*/ 	.short	0x0380
        /*0076*/ 	.short	0x001c


	//----- nvinfo : EIATTR_SW_WAR
	.align		4
.L_39:
        /*0078*/ 	.byte	0x04, 0x36
        /*007a*/ 	.short	(.L_41 - .L_40)
.L_40:
        /*007c*/ 	.word	0x00000008
.L_41:


//--------------------- .nv.callgraph             --------------------------
	.section	.nv.callgraph,"",@"SHT_CUDA_CALLGRAPH"
	.align	4
	.sectionentsize	8
	.align		4
        /*0000*/ 	.word	0x00000000
	.align		4
        /*0004*/ 	.word	0xffffffff
	.align		4
        /*0008*/ 	.word	0x00000000
	.align		4
        /*000c*/ 	.word	0xfffffffe
	.align		4
        /*0010*/ 	.word	0x00000000
	.align		4
        /*0014*/ 	.word	0xfffffffd
	.align		4
        /*0018*/ 	.word	0x00000000
	.align		4
        /*001c*/ 	.word	0xfffffffc


//--------------------- .text._Z17add_block_offsetsPiPKii --------------------------
	.section	.text._Z17add_block_offsetsPiPKii,"ax",@progbits
	.align	128
        .global         _Z17add_block_offsetsPiPKii
        .type           _Z17add_block_offsetsPiPKii,@function
        .size           _Z17add_block_offsetsPiPKii,(.L_x_6 - _Z17add_block_offsetsPiPKii)
        .other          _Z17add_block_offsetsPiPKii,@"STO_CUDA_ENTRY STV_DEFAULT"
_Z17add_block_offsetsPiPKii:
.text._Z17add_block_offsetsPiPKii:
[----:B------:R-:W-:Y:S01]  /*0000*/  LDC R1, c[0x0][0x37c] ;  /* 0x0000df00ff017b82 */ /* 0x000fe20000000800 */
[----:B------:R-:W0:Y:S01]  /*0010*/  S2R R9, SR_CTAID.X ;  /* 0x0000000000097919 */ /* 0x000e220000002500 */
[----:B------:R-:W0:Y:S01]  /*0020*/  LDCU UR4, c[0x0][0x360] ;  /* 0x00006c00ff0477ac */ /* 0x000e220008000800 */
[----:B------:R-:W0:Y:S01]  /*0030*/  S2R R0, SR_TID.X ;  /* 0x0000000000007919 */ /* 0x000e220000002100 */
[----:B------:R-:W1:Y:S01]  /*0040*/  LDCU UR5, c[0x0][0x390] ;  /* 0x00007200ff0577ac */ /* 0x000e620008000800 */
[----:B0-----:R-:W-:-:S05]  /*0050*/  IMAD R7, R9, UR4, R0 ;  /* 0x0000000409077c24 */ /* 0x001fca000f8e0200 */
[----:B-1----:R-:W-:-:S13]  /*0060*/  ISETP.GE.AND P0, PT, R7, UR5, PT ;  /* 0x0000000507007c0c */ /* 0x002fda000bf06270 */
[----:B------:R-:W-:Y:S05]  /*0070*/  @P0 EXIT ;  /* 0x000000000000094d */ /* 0x000fea0003800000 */
[----:B------:R-:W0:Y:S01]  /*0080*/  LDC.64 R2, c[0x0][0x388] ;  /* 0x0000e200ff027b82 */ /* 0x000e220000000a00 */
[----:B------:R-:W1:Y:S07]  /*0090*/  LDCU.64 UR4, c[0x0][0x358] ;  /* 0x00006b00ff0477ac */ /* 0x000e6e0008000a00 */
[----:B------:R-:W2:Y:S01]  /*00a0*/  LDC.64 R4, c[0x0][0x380] ;  /* 0x0000e000ff047b82 */ /* 0x000ea20000000a00 */
[----:B0-----:R-:W-:-:S06]  /*00b0*/  IMAD.WIDE.U32 R2, R9, 0x4, R2 ;  /* 0x0000000409027825 */ /* 0x001fcc00078e0002 */
[----:B-1----:R-:W3:Y:S01]  /*00c0*/  LDG.E R2, desc[UR4][R2.64] ;  /* 0x0000000402027981 */ /* 0x002ee2000c1e1900 */
[----:B--2---:R-:W-:-:S05]  /*00d0*/  IMAD.WIDE R4, R7, 0x4, R4 ;  /* 0x0000000407047825 */ /* 0x004fca00078e0204 */
[----:B------:R-:W3:Y:S02]  /*00e0*/  LDG.E R7, desc[UR4][R4.64] ;  /* 0x0000000404077981 */ /* 0x000ee4000c1e1900 */
[----:B---3--:R-:W-:-:S05]  /*00f0*/  IADD3 R7, PT, PT, R2, R7, RZ ;  /* 0x0000000702077210 */ /* 0x008fca0007ffe0ff */
[----:B------:R-:W-:Y:S01]  /*0100*/  STG.E desc[UR4][R4.64], R7 ;  /* 0x0000000704007986 */ /* 0x000fe2000c101904 */
[----:B------:R-:W-:Y:S05]  /*0110*/  EXIT ;  /* 0x000000000000794d */ /* 0x000fea0003800000 */
.L_x_0:
[----:B------:R-:W-:-:S00]  /*0120*/  BRA `(.L_x_0) ;  /* 0xfffffffc00fc7947 */ /* 0x000fc0000383ffff */
[----:B------:R-:W-:-:S00]  /*0130*/  NOP ;  /* 0x0000000000007918 */ /* 0x000fc00000000000 */
        /* <DEDUP_REMOVED lines=12> */
.L_x_6:


//--------------------- .text._Z20block_inclusive_scanPKiPiS1_i --------------------------
	.section	.text._Z20block_inclusive_scanPKiPiS1_i,"ax",@progbits
	.align	128
        .global         _Z20block_inclusive_scanPKiPiS1_i
        .type           _Z20block_inclusive_scanPKiPiS1_i,@function
        .size           _Z20block_inclusive_scanPKiPiS1_i,(.L_x_7 - _Z20block_inclusive_scanPKiPiS1_i)
        .other          _Z20block_inclusive_scanPKiPiS1_i,@"STO_CUDA_ENTRY STV_DEFAULT"
_Z20block_inclusive_scanPKiPiS1_i:
.text._Z20block_inclusive_scanPKiPiS1_i:
[----:B------:R-:W-:Y:S01]  /*0000*/  LDC R1, c[0x0][0x37c] ;  /* 0x0000df00ff017b82 */ /* 0x000fe20000000800 */
[----:B------:R-:W0:Y:S01]  /*0010*/  S2R R9, SR_TID.X ;  /* 0x0000000000097919 */ /* 0x000e220000002100 */
[----:B------:R-:W0:Y:S01]  /*0020*/  LDCU UR6, c[0x0][0x360] ;  /* 0x00006c00ff0677ac */ /* 0x000e220008000800 */
[----:B------:R-:W-:Y:S01]  /*0030*/  IMAD.MOV.U32 R2, RZ, RZ, RZ ;  /* 0x000000ffff027224 */ /* 0x000fe200078e00ff */
[----:B------:R-:W0:Y:S01]  /*0040*/  S2R R10, SR_CTAID.X ;  /* 0x00000000000a7919 */ /* 0x000e220000002500 */
[----:B------:R-:W1:Y:S01]  /*0050*/  LDCU UR4, c[0x0][0x398] ;  /* 0x00007300ff0477ac */ /* 0x000e620008000800 */
[----:B------:R-:W2:Y:S01]  /*0060*/  LDCU.64 UR8, c[0x0][0x358] ;  /* 0x00006b00ff0877ac */ /* 0x000ea20008000a00 */
[----:B0-----:R-:W-:-:S05]  /*0070*/  IMAD R0, R10, UR6, R9 ;  /* 0x000000060a007c24 */ /* 0x001fca000f8e0209 */
[----:B-1----:R-:W-:-:S13]  /*0080*/  ISETP.GE.AND P0, PT, R0, UR4, PT ;  /* 0x0000000400007c0c */ /* 0x002fda000bf06270 */
[----:B------:R-:W0:Y:S02]  /*0090*/  @!P0 LDC.64 R4, c[0x0][0x380] ;  /* 0x0000e000ff048b82 */ /* 0x000e240000000a00 */
[----:B0-----:R-:W-:-:S05]  /*00a0*/  @!P0 IMAD.WIDE R4, R0, 0x4, R4 ;  /* 0x0000000400048825 */ /* 0x001fca00078e0204 */
[----:B--2---:R-:W2:Y:S01]  /*00b0*/  @!P0 LDG.E R2, desc[UR8][R4.64] ;  /* 0x0000000804028981 */ /* 0x004ea2000c1e1900 */
[----:B------:R-:W0:Y:S01]  /*00c0*/  S2UR UR5, SR_CgaCtaId ;  /* 0x00000000000579c3 */ /* 0x000e220000008800 */
[----:B------:R-:W-:Y:S01]  /*00d0*/  UMOV UR4, 0x400 ;  /* 0x0000040000047882 */ /* 0x000fe20000000000 */
[----:B------:R-:W-:Y:S02]  /*00e0*/  UISETP.GE.U32.AND UP0, UPT, UR6, 0x2, UPT ;  /* 0x000000020600788c */ /* 0x000fe4000bf06070 */
[----:B0-----:R-:W-:-:S06]  /*00f0*/  ULEA UR4, UR5, UR4, 0x18 ;  /* 0x0000000405047291 */ /* 0x001fcc000f8ec0ff */
[----:B------:R-:W-:-:S05]  /*0100*/  LEA R3, R9, UR4, 0x2 ;  /* 0x0000000409037c11 */ /* 0x000fca000f8e10ff */
[----:B--2---:R0:W-:Y:S01]  /*0110*/  STS [R3], R2 ;  /* 0x0000000203007388 */ /* 0x0041e20000000800 */
[----:B------:R-:W-:Y:S06]  /*0120*/  BAR.SYNC.DEFER_BLOCKING 0x0 ;  /* 0x0000000000007b1d */ /* 0x000fec0000010000 */
[----:B------:R-:W-:Y:S05]  /*0130*/  BRA.U !UP0, `(.L_x_1) ;  /* 0x0000000108447547 */ /* 0x000fea000b800000 */
[----:B------:R-:W-:Y:S02]  /*0140*/  HFMA2 R5, -RZ, RZ, 0, 5.9604644775390625e-08 ;  /* 0x00000001ff057431 */ /* 0x000fe400000001ff */
[----:B------:R-:W-:-:S07]  /*0150*/  VIADD R4, R9, 0x1 ;  /* 0x0000000109047836 */ /* 0x000fce0000000000 */
.L_x_2:
[----:B------:R-:W-:-:S04]  /*0160*/  IMAD.SHL.U32 R11, R5, 0x2, RZ ;  /* 0x00000002050b7824 */ /* 0x000fc800078e00ff */
[----:B------:R-:W-:-:S04]  /*0170*/  IMAD R6, R4, R11, RZ ;  /* 0x0000000b04067224 */ /* 0x000fc800078e02ff */
[----:B------:R-:W-:-:S05]  /*0180*/  VIADD R7, R6, 0xffffffff ;  /* 0xffffffff06077836 */ /* 0x000fca0000000000 */
[----:B------:R-:W-:-:S13]  /*0190*/  ISETP.GE.U32.AND P0, PT, R7, UR6, PT ;  /* 0x0000000607007c0c */ /* 0x000fda000bf06070 */
[----:B------:R-:W-:-:S04]  /*01a0*/  @!P0 IADD3 R6, PT, PT, R6, -R5, RZ ;  /* 0x8000000506068210 */ /* 0x000fc80007ffe0ff */
[----:B------:R-:W-:-:S05]  /*01b0*/  @!P0 LEA R6, R6, UR4, 0x2 ;  /* 0x0000000406068c11 */ /* 0x000fca000f8e10ff */
[----:B------:R-:W-:Y:S02]  /*01c0*/  @!P0 IMAD R7, R5, 0x4, R6 ;  /* 0x0000000405078824 */ /* 0x000fe400078e0206 */
[----:B------:R-:W-:Y:S04]  /*01d0*/  @!P0 LDS R6, [R6+-0x4] ;  /* 0xfffffc0006068984 */ /* 0x000fe80000000800 */
[----:B------:R-:W1:Y:S02]  /*01e0*/  @!P0 LDS R5, [R7+-0x4] ;  /* 0xfffffc0007058984 */ /* 0x000e640000000800 */
[----:B-1----:R-:W-:Y:S01]  /*01f0*/  @!P0 IADD3 R8, PT, PT, R6, R5, RZ ;  /* 0x0000000506088210 */ /* 0x002fe20007ffe0ff */
[----:B------:R-:W-:-:S04]  /*0200*/  IMAD.MOV.U32 R5, RZ, RZ, R11 ;  /* 0x000000ffff057224 */ /* 0x000fc800078e000b */
[----:B------:R1:W-:Y:S01]  /*0210*/  @!P0 STS [R7+-0x4], R8 ;  /* 0xfffffc0807008388 */ /* 0x0003e20000000800 */
[----:B------:R-:W-:Y:S01]  /*0220*/  BAR.SYNC.DEFER_BLOCKING 0x0 ;  /* 0x0000000000007b1d */ /* 0x000fe20000010000 */
[----:B------:R-:W-:-:S13]  /*0230*/  ISETP.GE.U32.AND P0, PT, R11, UR6, PT ;  /* 0x000000060b007c0c */ /* 0x000fda000bf06070 */
[----:B-1----:R-:W-:Y:S05]  /*0240*/  @!P0 BRA `(.L_x_2) ;  /* 0xfffffffc00c48947 */ /* 0x002fea000383ffff */
.L_x_1:
[----:B------:R-:W-:Y:S02]  /*0250*/  UIADD3 UR5, UPT, UPT, UR6, -0x1, URZ ;  /* 0xffffffff06057890 */ /* 0x000fe4000fffe0ff */
[----:B------:R-:W-:-:S04]  /*0260*/  UISETP.GE.U32.AND UP0, UPT, UR6, 0x2, UPT ;  /* 0x000000020600788c */ /* 0x000fc8000bf06070 */
[----:B------:R-:W-:-:S13]  /*0270*/  ISETP.NE.AND P0, PT, R9, UR5, PT ;  /* 0x0000000509007c0c */ /* 0x000fda000bf05270 */
[----:B------:R-:W1:Y:S01]  /*0280*/  @!P0 LDS R7, [R3] ;  /* 0x0000000003078984 */ /* 0x000e620000000800 */
[----:B------:R-:W2:Y:S03]  /*0290*/  @!P0 LDC.64 R4, c[0x0][0x390] ;  /* 0x0000e400ff048b82 */ /* 0x000ea60000000a00 */
[----:B------:R3:W-:Y:S01]  /*02a0*/  @!P0 STS [R3], RZ ;  /* 0x000000ff03008388 */ /* 0x0007e20000000800 */
[----:B--2---:R-:W-:-:S05]  /*02b0*/  @!P0 IMAD.WIDE.U32 R4, R10, 0x4, R4 ;  /* 0x000000040a048825 */ /* 0x004fca00078e0004 */
[----:B-1----:R3:W-:Y:S01]  /*02c0*/  @!P0 STG.E desc[UR8][R4.64], R7 ;  /* 0x0000000704008986 */ /* 0x0027e2000c101908 */
[----:B------:R-:W-:Y:S06]  /*02d0*/  BAR.SYNC.DEFER_BLOCKING 0x0 ;  /* 0x0000000000007b1d */ /* 0x000fec0000010000 */
[----:B------:R-:W-:Y:S05]  /*02e0*/  BRA.U !UP0, `(.L_x_3) ;  /* 0x00000001084c7547 */ /* 0x000fea000b800000 */
[----:B------:R-:W-:Y:S01]  /*02f0*/  IADD3 R9, PT, PT, R9, 0x1, RZ ;  /* 0x0000000109097810 */ /* 0x000fe20007ffe0ff */
[----:B------:R-:W-:-:S06]  /*0300*/  UMOV UR5, UR6 ;  /* 0x0000000600057c82 */ /* 0x000fcc0008000000 */
.L_x_4:
[----:B------:R-:W-:Y:S02]  /*0310*/  ULOP3.LUT UR7, UR5, 0x7fe, URZ, 0xc0, !UPT ;  /* 0x000007fe05077892 */ /* 0x000fe4000f8ec0ff */
[----:B------:R-:W-:-:S04]  /*0320*/  UISETP.GT.U32.AND UP0, UPT, UR5, 0x3, UPT ;  /* 0x000000030500788c */ /* 0x000fc8000bf04070 */
[----:B-1----:R-:W-:Y:S01]  /*0330*/  IMAD R6, R9, UR7, RZ ;  /* 0x0000000709067c24 */ /* 0x002fe2000f8e02ff */
[----:B------:R-:W-:-:S03]  /*0340*/  USHF.R.U32.HI UR7, URZ, 0x1, UR5 ;  /* 0x00000001ff077899 */ /* 0x000fc60008011605 */
[----:B---3--:R-:W-:-:S04]  /*0350*/  VIADD R4, R6, 0xffffffff ;  /* 0xffffffff06047836 */ /* 0x008fc80000000000 */
[----:B------:R-:W-:Y:S01]  /*0360*/  UMOV UR5, UR7 ;  /* 0x0000000700057c82 */ /* 0x000fe20008000000 */
[----:B------:R-:W-:-:S13]  /*0370*/  ISETP.GE.U32.AND P0, PT, R4, UR6, PT ;  /* 0x0000000604007c0c */ /* 0x000fda000bf06070 */
[C---:B------:R-:W-:Y:S02]  /*0380*/  @!P0 IADD3 R4, PT, PT, R6.reuse, -UR7, RZ ;  /* 0x8000000706048c10 */ /* 0x040fe4000fffe0ff */
[----:B------:R-:W-:Y:S02]  /*0390*/  @!P0 LEA R6, R6, UR4, 0x2 ;  /* 0x0000000406068c11 */ /* 0x000fe4000f8e10ff */
[----:B------:R-:W-:-:S03]  /*03a0*/  @!P0 LEA R4, R4, UR4, 0x2 ;  /* 0x0000000404048c11 */ /* 0x000fc6000f8e10ff */
[----:B------:R-:W1:Y:S04]  /*03b0*/  @!P0 LDS R7, [R6+-0x4] ;  /* 0xfffffc0006078984 */ /* 0x000e680000000800 */
[----:B------:R-:W2:Y:S04]  /*03c0*/  @!P0 LDS R5, [R4+-0x4] ;  /* 0xfffffc0004058984 */ /* 0x000ea80000000800 */
[----:B-1----:R1:W-:Y:S01]  /*03d0*/  @!P0 STS [R4+-0x4], R7 ;  /* 0xfffffc0704008388 */ /* 0x0023e20000000800 */
[----:B--2---:R-:W-:-:S05]  /*03e0*/  @!P0 IMAD.IADD R5, R5, 0x1, R7 ;  /* 0x0000000105058824 */ /* 0x004fca00078e0207 */
[----:B------:R1:W-:Y:S01]  /*03f0*/  @!P0 STS [R6+-0x4], R5 ;  /* 0xfffffc0506008388 */ /* 0x0003e20000000800 */
[----:B------:R-:W-:Y:S06]  /*0400*/  BAR.SYNC.DEFER_BLOCKING 0x0 ;  /* 0x0000000000007b1d */ /* 0x000fec0000010000 */
[----:B------:R-:W-:Y:S05]  /*0410*/  BRA.U UP0, `(.L_x_4) ;  /* 0xfffffffd00bc7547 */ /* 0x000fea000b83ffff */
.L_x_3:
[----:B------:R-:W2:Y:S02]  /*0420*/  LDCU UR4, c[0x0][0x398] ;  /* 0x00007300ff0477ac */ /* 0x000ea40008000800 */
[----:B--2---:R-:W-:-:S13]  /*0430*/  ISETP.GE.AND P0, PT, R0, UR4, PT ;  /* 0x0000000400007c0c */ /* 0x004fda000bf06270 */
[----:B------:R-:W-:Y:S05]  /*0440*/  @P0 EXIT ;  /* 0x000000000000094d */ /* 0x000fea0003800000 */
[----:B0--3--:R-:W0:Y:S01]  /*0450*/  LDS R3, [R3] ;  /* 0x0000000003037984 */ /* 0x009e220000000800 */
[----:B-1----:R-:W1:Y:S02]  /*0460*/  LDC.64 R4, c[0x0][0x388] ;  /* 0x0000e200ff047b82 */ /* 0x002e640000000a00 */
[----:B-1----:R-:W-:Y:S01]  /*0470*/  IMAD.WIDE R4, R0, 0x4, R4 ;  /* 0x0000000400047825 */ /* 0x002fe200078e0204 */
[----:B0-----:R-:W-:-:S05]  /*0480*/  IADD3 R7, PT, PT, R3, R2, RZ ;  /* 0x0000000203077210 */ /* 0x001fca0007ffe0ff */
[----:B------:R-:W-:Y:S01]  /*0490*/  STG.E desc[UR8][R4.64], R7 ;  /* 0x0000000704007986 */ /* 0x000fe2000c101908 */
[----:B------:R-:W-:Y:S05]  /*04a0*/  EXIT ;  /* 0x000000000000794d */ /* 0x000fea0003800000 */
.L_x_5:
        /* <DEDUP_REMOVED lines=13> */
.L_x_7:


//--------------------- .nv.shared._Z17add_block_offsetsPiPKii --------------------------
	.section	.nv.shared._Z17add_block_offsetsPiPKii,"aw",@nobits
	.sectionflags	@""
	.align	16
	.zero		1024


//--------------------- .nv.shared.reserved.0     --------------------------
	.section	.nv.shared.reserved.0,"aw",@nobits
	.weak		__nv_reservedSMEM_offset_0_alias
	.size		__nv_reservedSMEM_offset_0_alias, 0, 64
	.other		__nv_reservedSMEM_offset_0_alias,@"STO_CUDA_RESERVED_SHARED STV_DEFAULT"
__nv_reservedSMEM_offset_0_alias:
	.zero		0
	.zero		64


//--------------------- .nv.shared._Z20block_inclusive_scanPKiPiS1_i --------------------------
	.section	.nv.shared._Z20block_inclusive_scanPKiPiS1_i,"aw",@nobits
	.sectionflags	@""
	.align	16
	.zero		1024


//--------------------- .nv.constant0._Z17add_block_offsetsPiPKii --------------------------
	.section	.nv.constant0._Z17add_block_offsetsPiPKii,"a",@progbits
	.sectionflags	@""
	.align	4
.nv.constant0._Z17add_block_offsetsPiPKii:
	.zero		916


//--------------------- .nv.constant0._Z20block_inclusive_scanPKiPiS1_i --------------------------
	.section	.nv.constant0._Z20block_inclusive_scanPKiPiS1_i,"a",@progbits
	.sectionflags	@""
	.align	4
.nv.constant0._Z20block_inclusive_scanPKiPiS1_i:
	.zero		924


//--------------------- SYMBOLS --------------------------

	.type		.nv.reservedSmem.offset0,@object
	.size		.nv.reservedSmem.offset0,0x4
	.type		.nv.reservedSmem.cap,@object
	.size		.nv.reservedSmem.cap,0x4
